//
// Generated by NVIDIA NVVM Compiler
//
// Compiler Build ID: CL-36424714
// Cuda compilation tools, release 13.0, V13.0.88
// Based on NVVM 20.0.0
//

.version 9.0
.target sm_100
.address_size 64

	// .globl	_Z14matrixMultiplyPfS_S_

.visible .entry _Z14matrixMultiplyPfS_S_(
	.param .u64 .ptr .align 1 _Z14matrixMultiplyPfS_S__param_0,
	.param .u64 .ptr .align 1 _Z14matrixMultiplyPfS_S__param_1,
	.param .u64 .ptr .align 1 _Z14matrixMultiplyPfS_S__param_2
)
{
	.reg .b32 	%r<5>;
	.reg .b32 	%f<7>;
	.reg .b64 	%rd<13>;

	ld.param.u64 	%rd1, [_Z14matrixMultiplyPfS_S__param_0];
	ld.param.u64 	%rd2, [_Z14matrixMultiplyPfS_S__param_1];
	ld.param.u64 	%rd3, [_Z14matrixMultiplyPfS_S__param_2];
	mov.u32 	%r1, %tid.y;
	shl.b32 	%r2, %r1, 1;
	mov.u32 	%r3, %tid.x;
	cvta.to.global.u64 	%rd4, %rd1;
	cvta.to.global.u64 	%rd5, %rd2;
	mul.wide.u32 	%rd6, %r2, 4;
	add.s64 	%rd7, %rd4, %rd6;
	ld.global.f32 	%f1, [%rd7];
	mul.wide.u32 	%rd8, %r3, 4;
	add.s64 	%rd9, %rd5, %rd8;
	ld.global.f32 	%f2, [%rd9];
	fma.rn.f32 	%f3, %f1, %f2, 0f00000000;
	ld.global.f32 	%f4, [%rd7+4];
	ld.global.f32 	%f5, [%rd9+8];
	fma.rn.f32 	%f6, %f4, %f5, %f3;
	cvta.to.global.u64 	%rd10, %rd3;
	add.s32 	%r4, %r2, %r3;
	mul.wide.u32 	%rd11, %r4, 4;
	add.s64 	%rd12, %rd10, %rd11;
	st.global.f32 	[%rd12], %f6;
	ret;

}


// ===== COMPILED SASS (sm_100) =====

	.target	sm_100

	.elftype	@"ET_EXEC"


//--------------------- .note.nv.tkinfo           --------------------------
	.section	.note.nv.tkinfo,"",@"SHT_NOTE"
	.sectionflags	@"SHF_NOTE_NV_TKINFO"
	.tkinfo
        /*0018*/ 	.word	0x00000002
        /*0030*/ 	.string	""
        /*0030*/ 	.string	"ptxas"
        /*0030*/ 	.string	"Cuda compilation tools, release 13.0, V13.0.88"
        /*0030*/ 	.string	"Build cuda_13.0.r13.0/compiler.36424714_0"
        /*0030*/ 	.string	"-arch sm_100 -m 64 "



//--------------------- .note.nv.cuinfo           --------------------------
	.section	.note.nv.cuinfo,"",@"SHT_NOTE"
	.sectionflags	@"SHF_NOTE_NV_CUINFO"
        /*0018*/ 	.short	0x0002
        /*001a*/ 	.short	0x0064
        /*001c*/ 	.short	0x0082
	.zero		2


//--------------------- .nv.info                  --------------------------
	.section	.nv.info,"",@"SHT_CUDA_INFO"
	.align	4


	//----- nvinfo : EIATTR_REGCOUNT
	.align		4
        /*0000*/ 	.byte	0x04, 0x2f
        /*0002*/ 	.short	(.L_1 - .L_0)
	.align		4
.L_0:
        /*0004*/ 	.word	index@(_Z14matrixMultiplyPfS_S_)
        /*0008*/ 	.word	0x00000010


	//----- nvinfo : EIATTR_FRAME_SIZE
	.align		4
.L_1:
        /*000c*/ 	.byte	0x04, 0x11
        /*000e*/ 	.short	(.L_3 - .L_2)
	.align		4
.L_2:
        /*0010*/ 	.word	index@(_Z14matrixMultiplyPfS_S_)
        /*0014*/ 	.word	0x00000000


	//----- nvinfo : EIATTR_MIN_STACK_SIZE
	.align		4
.L_3:
        /*0018*/ 	.byte	0x04, 0x12
        /*001a*/ 	.short	(.L_5 - .L_4)
	.align		4
.L_4:
        /*001c*/ 	.word	index@(_Z14matrixMultiplyPfS_S_)
        /*0020*/ 	.word	0x00000000
.L_5:


//--------------------- .nv.compat                --------------------------
	.section	.nv.compat,"",@"SHT_CUDA_COMPAT_INFO"
	.align	4
        /*0000*/ 	.byte	0x02, 0x09, 0x00, 0x00, 0x02, 0x02, 0x01, 0x00, 0x02, 0x05, 0x05, 0x00, 0x03, 0x07, 0x01, 0x01
        /*0010*/ 	.byte	0x02, 0x03, 0x00, 0x00, 0x02, 0x06, 0x01, 0x00, 0x04, 0x0b, 0x08, 0x00, 0x09, 0x00, 0x00, 0x00
        /*0020*/ 	.byte	0x00, 0x00, 0x00, 0x00


//--------------------- .nv.info._Z14matrixMultiplyPfS_S_ --------------------------
	.section	.nv.info._Z14matrixMultiplyPfS_S_,"",@"SHT_CUDA_INFO"
	.sectionflags	@""
	.align	4


	//----- nvinfo : EIATTR_CUDA_API_VERSION
	.align		4
        /*0000*/ 	.byte	0x04, 0x37
        /*0002*/ 	.short	(.L_7 - .L_6)
.L_6:
        /*0004*/ 	.word	0x00000082


	//----- nvinfo : EIATTR_KPARAM_INFO
	.align		4
.L_7:
        /*0008*/ 	.byte	0x04, 0x17
        /*000a*/ 	.short	(.L_9 - .L_8)
.L_8:
        /*000c*/ 	.word	0x00000000
        /*0010*/ 	.short	0x0002
        /*0012*/ 	.short	0x0010
        /*0014*/ 	.byte	0x00, 0xf5, 0x21, 0x00


	//----- nvinfo : EIATTR_KPARAM_INFO
	.align		4
.L_9:
        /*0018*/ 	.byte	0x04, 0x17
        /*001a*/ 	.short	(.L_11 - .L_10)
.L_10:
        /*001c*/ 	.word	0x00000000
        /*0020*/ 	.short	0x0001
        /*0022*/ 	.short	0x0008
        /*0024*/ 	.byte	0x00, 0xf5, 0x21, 0x00


	//----- nvinfo : EIATTR_KPARAM_INFO
	.align		4
.L_11:
        /*0028*/ 	.byte	0x04, 0x17
        /*002a*/ 	.short	(.L_13 - .L_12)
.L_12:
        /*002c*/ 	.word	0x00000000
        /*0030*/ 	.short	0x0000
        /*0032*/ 	.short	0x0000
        /*0034*/ 	.byte	0x00, 0xf5, 0x21, 0x00


	//----- nvinfo : EIATTR_SPARSE_MMA_MASK
	.align		4
.L_13:
        /*0038*/ 	.byte	0x03, 0x50
        /*003a*/ 	.short	0x0000


	//----- nvinfo : EIATTR_MAXREG_COUNT
	.align		4
        /*003c*/ 	.byte	0x03, 0x1b
        /*003e*/ 	.short	0x00ff


	//----- nvinfo : EIATTR_MERCURY_ISA_VERSION
	.align		4
        /*0040*/ 	.byte	0x03, 0x5f
        /*0042*/ 	.short	0x0101


	//----- nvinfo : EIATTR_VRC_CTA_INIT_COUNT
	.align		4
        /*0044*/ 	.byte	0x02, 0x4a
	.zero		1
	.zero		1


	//----- nvinfo : EIATTR_EXIT_INSTR_OFFSETS
	.align		4
        /*0048*/ 	.byte	0x04, 0x1c
        /*004a*/ 	.short	(.L_15 - .L_14)


	//   ....[0]....
.L_14:
        /*004c*/ 	.word	0x00000130


	//----- nvinfo : EIATTR_CBANK_PARAM_SIZE
	.align		4
.L_15:
        /*0050*/ 	.byte	0x03, 0x19
        /*0052*/ 	.short	0x0018


	//----- nvinfo : EIATTR_PARAM_CBANK
	.align		4
        /*0054*/ 	.byte	0x04, 0x0a
        /*0056*/ 	.short	(.L_17 - .L_16)
	.align		4
.L_16:
        /*0058*/ 	.word	index@(.nv.constant0._Z14matrixMultiplyPfS_S_)
        /*005c*/ 	.short	0x0380
        /*005e*/ 	.short	0x0018


	//----- nvinfo : EIATTR_SW_WAR
	.align		4
.L_17:
        /*0060*/ 	.byte	0x04, 0x36
        /*0062*/ 	.short	(.L_19 - .L_18)
.L_18:
        /*0064*/ 	.word	0x00000008
.L_19:


//--------------------- .nv.callgraph             --------------------------
	.section	.nv.callgraph,"",@"SHT_CUDA_CALLGRAPH"
	.align	4
	.sectionentsize	8
	.align		4
        /*0000*/ 	.word	0x00000000
	.align		4
        /*0004*/ 	.word	0xffffffff
	.align		4
        /*0008*/ 	.word	0x00000000
	.align		4
        /*000c*/ 	.word	0xfffffffe
	.align		4
        /*0010*/ 	.word	0x00000000
	.align		4
        /*0014*/ 	.word	0xfffffffd
	.align		4
        /*0018*/ 	.word	0x00000000
	.align		4
        /*001c*/ 	.word	0xfffffffc


//--------------------- .text._Z14matrixMultiplyPfS_S_ --------------------------
	.section	.text._Z14matrixMultiplyPfS_S_,"ax",@progbits
	.align	128
        .global         _Z14matrixMultiplyPfS_S_
        .type           _Z14matrixMultiplyPfS_S_,@function
        .size           _Z14matrixMultiplyPfS_S_,(.L_x_1 - _Z14matrixMultiplyPfS_S_)
        .other          _Z14matrixMultiplyPfS_S_,@"STO_CUDA_ENTRY STV_DEFAULT"
_Z14matrixMultiplyPfS_S_:
.text._Z14matrixMultiplyPfS_S_:
[----:B------:R-:W-:Y:S01]  /*0000*/  LDC R1, c[0x0][0x37c] ;  /* 0x0000df00ff017b82 */ /* 0x000fe20000000800 */
[----:B------:R-:W0:Y:S07]  /*0010*/  S2R R9, SR_TID.Y ;  /* 0x0000000000097919 */ /* 0x000e2e0000002200 */
[----:B------:R-:W1:Y:S01]  /*0020*/  LDC.64 R4, c[0x0][0x388] ;  /* 0x0000e200ff047b82 */ /* 0x000e620000000a00 */
[----:B------:R-:W2:Y:S01]  /*0030*/  LDCU.64 UR4, c[0x0][0x358] ;  /* 0x00006b00ff0477ac */ /* 0x000ea20008000a00 */
[----:B------:R-:W1:Y:S06]  /*0040*/  S2R R10, SR_TID.X ;  /* 0x00000000000a7919 */ /* 0x000e6c0000002100 */
[----:B------:R-:W3:Y:S08]  /*0050*/  LDC.64 R2, c[0x0][0x380] ;  /* 0x0000e000ff027b82 */ /* 0x000ef00000000a00 */
[----:B------:R-:W4:Y:S01]  /*0060*/  LDC.64 R6, c[0x0][0x390] ;  /* 0x0000e400ff067b82 */ /* 0x000f220000000a00 */
[----:B0-----:R-:W-:Y:S01]  /*0070*/  SHF.L.U32 R9, R9, 0x1, RZ ;  /* 0x0000000109097819 */ /* 0x001fe200000006ff */
[----:B-1----:R-:W-:-:S04]  /*0080*/  IMAD.WIDE.U32 R4, R10, 0x4, R4 ;  /* 0x000000040a047825 */ /* 0x002fc800078e0004 */
[C---:B---3--:R-:W-:Y:S01]  /*0090*/  IMAD.WIDE.U32 R2, R9.reuse, 0x4, R2 ;  /* 0x0000000409027825 */ /* 0x048fe200078e0002 */
[----:B--2---:R-:W2:Y:S04]  /*00a0*/  LDG.E R11, desc[UR4][R4.64] ;  /* 0x00000004040b7981 */ /* 0x004ea8000c1e1900 */
[----:B------:R-:W2:Y:S04]  /*00b0*/  LDG.E R0, desc[UR4][R2.64] ;  /* 0x0000000402007981 */ /* 0x000ea8000c1e1900 */
[----:B------:R-:W3:Y:S04]  /*00c0*/  LDG.E R13, desc[UR4][R2.64+0x4] ;  /* 0x00000404020d7981 */ /* 0x000ee8000c1e1900 */
[----:B------:R-:W3:Y:S01]  /*00d0*/  LDG.E R8, desc[UR4][R4.64+0x8] ;  /* 0x0000080404087981 */ /* 0x000ee2000c1e1900 */
[----:B------:R-:W-:-:S05]  /*00e0*/  IADD3 R9, PT, PT, R9, R10, RZ ;  /* 0x0000000a09097210 */ /* 0x000fca0007ffe0ff */
[----:B----4-:R-:W-:-:S04]  /*00f0*/  IMAD.WIDE.U32 R6, R9, 0x4, R6 ;  /* 0x0000000409067825 */ /* 0x010fc800078e0006 */
[----:B--2---:R-:W-:-:S04]  /*0100*/  FFMA R0, R0, R11, RZ ;  /* 0x0000000b00007223 */ /* 0x004fc800000000ff */
[----:B---3--:R-:W-:-:S05]  /*0110*/  FFMA R13, R13, R8, R0 ;  /* 0x000000080d0d7223 */ /* 0x008fca0000000000 */
[----:B------:R-:W-:Y:S01]  /*0120*/  STG.E desc[UR4][R6.64], R13 ;  /* 0x0000000d06007986 */ /* 0x000fe2000c101904 */
[----:B------:R-:W-:Y:S05]  /*0130*/  EXIT ;  /* 0x000000000000794d */ /* 0x000fea0003800000 */
.L_x_0:
[----:B------:R-:W-:-:S00]  /*0140*/  BRA `(.L_x_0) ;  /* 0xfffffffc00fc7947 */ /* 0x000fc0000383ffff */
[----:B------:R-:W-:-:S00]  /*0150*/  NOP ;  /* 0x0000000000007918 */ /* 0x000fc00000000000 */
        /* <DEDUP_REMOVED lines=10> */
.L_x_1:


//--------------------- .nv.shared.reserved.0     --------------------------
	.section	.nv.shared.reserved.0,"aw",@nobits
	.weak		__nv_reservedSMEM_offset_0_alias
	.size		__nv_reservedSMEM_offset_0_alias, 0, 64
	.other		__nv_reservedSMEM_offset_0_alias,@"STO_CUDA_RESERVED_SHARED STV_DEFAULT"
__nv_reservedSMEM_offset_0_alias:
	.zero		0
	.zero		64


//--------------------- .nv.constant0._Z14matrixMultiplyPfS_S_ --------------------------
	.section	.nv.constant0._Z14matrixMultiplyPfS_S_,"a",@progbits
	.sectionflags	@""
	.align	4
.nv.constant0._Z14matrixMultiplyPfS_S_:
	.zero		920


//--------------------- SYMBOLS --------------------------

	.type		.nv.reservedSmem.offset0,@object
	.size		.nv.reservedSmem.offset0,0x4
